//
// Generated by NVIDIA NVVM Compiler
//
// Compiler Build ID: CL-36424714
// Cuda compilation tools, release 13.0, V13.0.88
// Based on NVVM 20.0.0
//

.version 9.0
.target sm_100
.address_size 64

	// .globl	_Z3addPiS_S_

.visible .entry _Z3addPiS_S_(
	.param .u64 .ptr .align 1 _Z3addPiS_S__param_0,
	.param .u64 .ptr .align 1 _Z3addPiS_S__param_1,
	.param .u64 .ptr .align 1 _Z3addPiS_S__param_2
)
{
	.reg .pred 	%p<2>;
	.reg .b32 	%r<8>;
	.reg .b64 	%rd<11>;

	ld.param.u64 	%rd1, [_Z3addPiS_S__param_0];
	ld.param.u64 	%rd2, [_Z3addPiS_S__param_1];
	ld.param.u64 	%rd3, [_Z3addPiS_S__param_2];
	mov.u32 	%r2, %tid.x;
	mov.u32 	%r3, %ctaid.x;
	mov.u32 	%r4, %ntid.x;
	mad.lo.s32 	%r1, %r3, %r4, %r2;
	setp.gt.s32 	%p1, %r1, 19;
	@%p1 bra 	$L__BB0_2;
	cvta.to.global.u64 	%rd4, %rd1;
	cvta.to.global.u64 	%rd5, %rd2;
	cvta.to.global.u64 	%rd6, %rd3;
	mul.wide.s32 	%rd7, %r1, 4;
	add.s64 	%rd8, %rd4, %rd7;
	ld.global.u32 	%r5, [%rd8];
	add.s64 	%rd9, %rd5, %rd7;
	ld.global.u32 	%r6, [%rd9];
	add.s32 	%r7, %r6, %r5;
	add.s64 	%rd10, %rd6, %rd7;
	st.global.u32 	[%rd10], %r7;
$L__BB0_2:
	ret;

}


// ===== COMPILED SASS (sm_100) =====

	.target	sm_100

	.elftype	@"ET_EXEC"


//--------------------- .note.nv.tkinfo           --------------------------
	.section	.note.nv.tkinfo,"",@"SHT_NOTE"
	.sectionflags	@"SHF_NOTE_NV_TKINFO"
	.tkinfo
        /*0018*/ 	.word	0x00000002
        /*0030*/ 	.string	""
        /*0030*/ 	.string	"ptxas"
        /*0030*/ 	.string	"Cuda compilation tools, release 13.0, V13.0.88"
        /*0030*/ 	.string	"Build cuda_13.0.r13.0/compiler.36424714_0"
        /*0030*/ 	.string	"-arch sm_100 -m 64 "



//--------------------- .note.nv.cuinfo           --------------------------
	.section	.note.nv.cuinfo,"",@"SHT_NOTE"
	.sectionflags	@"SHF_NOTE_NV_CUINFO"
        /*0018*/ 	.short	0x0002
        /*001a*/ 	.short	0x0064
        /*001c*/ 	.short	0x0082
	.zero		2


//--------------------- .nv.info                  --------------------------
	.section	.nv.info,"",@"SHT_CUDA_INFO"
	.align	4


	//----- nvinfo : EIATTR_REGCOUNT
	.align		4
        /*0000*/ 	.byte	0x04, 0x2f
        /*0002*/ 	.short	(.L_1 - .L_0)
	.align		4
.L_0:
        /*0004*/ 	.word	index@(_Z3addPiS_S_)
        /*0008*/ 	.word	0x0000000c


	//----- nvinfo : EIATTR_FRAME_SIZE
	.align		4
.L_1:
        /*000c*/ 	.byte	0x04, 0x11
        /*000e*/ 	.short	(.L_3 - .L_2)
	.align		4
.L_2:
        /*0010*/ 	.word	index@(_Z3addPiS_S_)
        /*0014*/ 	.word	0x00000000


	//----- nvinfo : EIATTR_MIN_STACK_SIZE
	.align		4
.L_3:
        /*0018*/ 	.byte	0x04, 0x12
        /*001a*/ 	.short	(.L_5 - .L_4)
	.align		4
.L_4:
        /*001c*/ 	.word	index@(_Z3addPiS_S_)
        /*0020*/ 	.word	0x00000000
.L_5:


//--------------------- .nv.compat                --------------------------
	.section	.nv.compat,"",@"SHT_CUDA_COMPAT_INFO"
	.align	4
        /*0000*/ 	.byte	0x02, 0x09, 0x00, 0x00, 0x02, 0x02, 0x01, 0x00, 0x02, 0x05, 0x05, 0x00, 0x03, 0x07, 0x01, 0x01
        /*0010*/ 	.byte	0x02, 0x03, 0x00, 0x00, 0x02, 0x06, 0x01, 0x00, 0x04, 0x0b, 0x08, 0x00, 0x09, 0x00, 0x00, 0x00
        /*0020*/ 	.byte	0x00, 0x00, 0x00, 0x00


//--------------------- .nv.info._Z3addPiS_S_     --------------------------
	.section	.nv.info._Z3addPiS_S_,"",@"SHT_CUDA_INFO"
	.sectionflags	@""
	.align	4


	//----- nvinfo : EIATTR_CUDA_API_VERSION
	.align		4
        /*0000*/ 	.byte	0x04, 0x37
        /*0002*/ 	.short	(.L_7 - .L_6)
.L_6:
        /*0004*/ 	.word	0x00000082


	//----- nvinfo : EIATTR_KPARAM_INFO
	.align		4
.L_7:
        /*0008*/ 	.byte	0x04, 0x17
        /*000a*/ 	.short	(.L_9 - .L_8)
.L_8:
        /*000c*/ 	.word	0x00000000
        /*0010*/ 	.short	0x0002
        /*0012*/ 	.short	0x0010
        /*0014*/ 	.byte	0x00, 0xf5, 0x21, 0x00


	//----- nvinfo : EIATTR_KPARAM_INFO
	.align		4
.L_9:
        /*0018*/ 	.byte	0x04, 0x17
        /*001a*/ 	.short	(.L_11 - .L_10)
.L_10:
        /*001c*/ 	.word	0x00000000
        /*0020*/ 	.short	0x0001
        /*0022*/ 	.short	0x0008
        /*0024*/ 	.byte	0x00, 0xf5, 0x21, 0x00


	//----- nvinfo : EIATTR_KPARAM_INFO
	.align		4
.L_11:
        /*0028*/ 	.byte	0x04, 0x17
        /*002a*/ 	.short	(.L_13 - .L_12)
.L_12:
        /*002c*/ 	.word	0x00000000
        /*0030*/ 	.short	0x0000
        /*0032*/ 	.short	0x0000
        /*0034*/ 	.byte	0x00, 0xf5, 0x21, 0x00


	//----- nvinfo : EIATTR_SPARSE_MMA_MASK
	.align		4
.L_13:
        /*0038*/ 	.byte	0x03, 0x50
        /*003a*/ 	.short	0x0000


	//----- nvinfo : EIATTR_MAXREG_COUNT
	.align		4
        /*003c*/ 	.byte	0x03, 0x1b
        /*003e*/ 	.short	0x00ff


	//----- nvinfo : EIATTR_MERCURY_ISA_VERSION
	.align		4
        /*0040*/ 	.byte	0x03, 0x5f
        /*0042*/ 	.short	0x0101


	//----- nvinfo : EIATTR_VRC_CTA_INIT_COUNT
	.align		4
        /*0044*/ 	.byte	0x02, 0x4a
	.zero		1
	.zero		1


	//----- nvinfo : EIATTR_EXIT_INSTR_OFFSETS
	.align		4
        /*0048*/ 	.byte	0x04, 0x1c
        /*004a*/ 	.short	(.L_15 - .L_14)


	//   ....[0]....
.L_14:
        /*004c*/ 	.word	0x00000060


	//   ....[1]....
        /*0050*/ 	.word	0x00000120


	//----- nvinfo : EIATTR_CBANK_PARAM_SIZE
	.align		4
.L_15:
        /*0054*/ 	.byte	0x03, 0x19
        /*0056*/ 	.short	0x0018


	//----- nvinfo : EIATTR_PARAM_CBANK
	.align		4
        /*0058*/ 	.byte	0x04, 0x0a
        /*005a*/ 	.short	(.L_17 - .L_16)
	.align		4
.L_16:
        /*005c*/ 	.word	index@(.nv.constant0._Z3addPiS_S_)
        /*0060*/ 	.short	0x0380
        /*0062*/ 	.short	0x0018


	//----- nvinfo : EIATTR_SW_WAR
	.align		4
.L_17:
        /*0064*/ 	.byte	0x04, 0x36
        /*0066*/ 	.short	(.L_19 - .L_18)
.L_18:
        /*0068*/ 	.word	0x00000008
.L_19:


//--------------------- .nv.callgraph             --------------------------
	.section	.nv.callgraph,"",@"SHT_CUDA_CALLGRAPH"
	.align	4
	.sectionentsize	8
	.align		4
        /*0000*/ 	.word	0x00000000
	.align		4
        /*0004*/ 	.word	0xffffffff
	.align		4
        /*0008*/ 	.word	0x00000000
	.align		4
        /*000c*/ 	.word	0xfffffffe
	.align		4
        /*0010*/ 	.word	0x00000000
	.align		4
        /*0014*/ 	.word	0xfffffffd
	.align		4
        /*0018*/ 	.word	0x00000000
	.align		4
        /*001c*/ 	.word	0xfffffffc


//--------------------- .text._Z3addPiS_S_        --------------------------
	.section	.text._Z3addPiS_S_,"ax",@progbits
	.align	128
        .global         _Z3addPiS_S_
        .type           _Z3addPiS_S_,@function
        .size           _Z3addPiS_S_,(.L_x_1 - _Z3addPiS_S_)
        .other          _Z3addPiS_S_,@"STO_CUDA_ENTRY STV_DEFAULT"
_Z3addPiS_S_:
.text._Z3addPiS_S_:
[----:B------:R-:W-:Y:S01]  /*0000*/  LDC R1, c[0x0][0x37c] ;  /* 0x0000df00ff017b82 */ /* 0x000fe20000000800 */
[----:B------:R-:W0:Y:S07]  /*0010*/  S2R R9, SR_TID.X ;  /* 0x0000000000097919 */ /* 0x000e2e0000002100 */
[----:B------:R-:W0:Y:S08]  /*0020*/  S2UR UR4, SR_CTAID.X ;  /* 0x00000000000479c3 */ /* 0x000e300000002500 */
[----:B------:R-:W0:Y:S02]  /*0030*/  LDC R0, c[0x0][0x360] ;  /* 0x0000d800ff007b82 */ /* 0x000e240000000800 */
[----:B0-----:R-:W-:-:S05]  /*0040*/  IMAD R9, R0, UR4, R9 ;  /* 0x0000000400097c24 */ /* 0x001fca000f8e0209 */
[----:B------:R-:W-:-:S13]  /*0050*/  ISETP.GT.AND P0, PT, R9, 0x13, PT ;  /* 0x000000130900780c */ /* 0x000fda0003f04270 */
[----:B------:R-:W-:Y:S05]  /*0060*/  @P0 EXIT ;  /* 0x000000000000094d */ /* 0x000fea0003800000 */
[----:B------:R-:W0:Y:S01]  /*0070*/  LDC.64 R2, c[0x0][0x380] ;  /* 0x0000e000ff027b82 */ /* 0x000e220000000a00 */
[----:B------:R-:W1:Y:S07]  /*0080*/  LDCU.64 UR4, c[0x0][0x358] ;  /* 0x00006b00ff0477ac */ /* 0x000e6e0008000a00 */
[----:B------:R-:W2:Y:S08]  /*0090*/  LDC.64 R4, c[0x0][0x388] ;  /* 0x0000e200ff047b82 */ /* 0x000eb00000000a00 */
[----:B------:R-:W3:Y:S01]  /*00a0*/  LDC.64 R6, c[0x0][0x390] ;  /* 0x0000e400ff067b82 */ /* 0x000ee20000000a00 */
[----:B0-----:R-:W-:-:S06]  /*00b0*/  IMAD.WIDE R2, R9, 0x4, R2 ;  /* 0x0000000409027825 */ /* 0x001fcc00078e0202 */
[----:B-1----:R-:W4:Y:S01]  /*00c0*/  LDG.E R2, desc[UR4][R2.64] ;  /* 0x0000000402027981 */ /* 0x002f22000c1e1900 */
[----:B--2---:R-:W-:-:S06]  /*00d0*/  IMAD.WIDE R4, R9, 0x4, R4 ;  /* 0x0000000409047825 */ /* 0x004fcc00078e0204 */
[----:B------:R-:W4:Y:S01]  /*00e0*/  LDG.E R5, desc[UR4][R4.64] ;  /* 0x0000000404057981 */ /* 0x000f22000c1e1900 */
[----:B---3--:R-:W-:Y:S01]  /*00f0*/  IMAD.WIDE R6, R9, 0x4, R6 ;  /* 0x0000000409067825 */ /* 0x008fe200078e0206 */
[----:B----4-:R-:W-:-:S05]  /*0100*/  IADD3 R9, PT, PT, R2, R5, RZ ;  /* 0x0000000502097210 */ /* 0x010fca0007ffe0ff */
[----:B------:R-:W-:Y:S01]  /*0110*/  STG.E desc[UR4][R6.64], R9 ;  /* 0x0000000906007986 */ /* 0x000fe2000c101904 */
[----:B------:R-:W-:Y:S05]  /*0120*/  EXIT ;  /* 0x000000000000794d */ /* 0x000fea0003800000 */
.L_x_0:
[----:B------:R-:W-:-:S00]  /*0130*/  BRA `(.L_x_0) ;  /* 0xfffffffc00fc7947 */ /* 0x000fc0000383ffff */
[----:B------:R-:W-:-:S00]  /*0140*/  NOP ;  /* 0x0000000000007918 */ /* 0x000fc00000000000 */
        /* <DEDUP_REMOVED lines=11> */
.L_x_1:


//--------------------- .nv.shared.reserved.0     --------------------------
	.section	.nv.shared.reserved.0,"aw",@nobits
	.weak		__nv_reservedSMEM_offset_0_alias
	.size		__nv_reservedSMEM_offset_0_alias, 0, 64
	.other		__nv_reservedSMEM_offset_0_alias,@"STO_CUDA_RESERVED_SHARED STV_DEFAULT"
__nv_reservedSMEM_offset_0_alias:
	.zero		0
	.zero		64


//--------------------- .nv.constant0._Z3addPiS_S_ --------------------------
	.section	.nv.constant0._Z3addPiS_S_,"a",@progbits
	.sectionflags	@""
	.align	4
.nv.constant0._Z3addPiS_S_:
	.zero		920


//--------------------- SYMBOLS --------------------------

	.type		.nv.reservedSmem.offset0,@object
	.size		.nv.reservedSmem.offset0,0x4
